	.headerflags	@"EF_CUDA_TEXMODE_UNIFIED EF_CUDA_64BIT_ADDRESS EF_CUDA_ACCELERATORS EF_CUDA_SM90 EF_CUDA_VIRTUAL_SM(EF_CUDA_SM90)"
	.elftype	@"ET_EXEC"


//--------------------- .nv.info                  --------------------------
	.section	.nv.info,"",@"SHT_CUDA_INFO"
	.align	4


	//----- nvinfo : EIATTR_REGCOUNT
	.align		4
        /*0000*/ 	.byte	0x04, 0x2f
        /*0002*/ 	.short	(.L_1 - .L_0)
	.align		4
.L_0:
        /*0004*/ 	.word	index@(triton_poi_fused_convolution_max_pool2d_with_indices_relu_14)
        /*0008*/ 	.word	0x00000012


	//----- nvinfo : EIATTR_MIN_STACK_SIZE
	.align		4
.L_1:
        /*000c*/ 	.byte	0x04, 0x12
        /*000e*/ 	.short	(.L_3 - .L_2)
	.align		4
.L_2:
        /*0010*/ 	.word	index@(triton_poi_fused_convolution_max_pool2d_with_indices_relu_14)
        /*0014*/ 	.word	0x00000000


	//----- nvinfo : EIATTR_FRAME_SIZE
	.align		4
.L_3:
        /*0018*/ 	.byte	0x04, 0x11
        /*001a*/ 	.short	(.L_5 - .L_4)
	.align		4
.L_4:
        /*001c*/ 	.word	index@(triton_poi_fused_convolution_max_pool2d_with_indices_relu_14)
        /*0020*/ 	.word	0x00000000


	//----- nvinfo : EIATTR_MIN_STACK_SIZE
	.align		4
.L_5:
        /*0024*/ 	.byte	0x04, 0x12
        /*0026*/ 	.short	(.L_7 - .L_6)
	.align		4
.L_6:
        /*0028*/ 	.word	index@(triton_poi_fused_convolution_max_pool2d_with_indices_relu_14)
        /*002c*/ 	.word	0x00000000
.L_7:


//--------------------- .nv.info.triton_poi_fused_convolution_max_pool2d_with_indices_relu_14 --------------------------
	.section	.nv.info.triton_poi_fused_convolution_max_pool2d_with_indices_relu_14,"",@"SHT_CUDA_INFO"
	.sectionflags	@""
	.align	4


	//----- nvinfo : EIATTR_CUDA_API_VERSION
	.align		4
        /*0000*/ 	.byte	0x04, 0x37
        /*0002*/ 	.short	(.L_9 - .L_8)
.L_8:
        /*0004*/ 	.word	0x0000007c


	//----- nvinfo : EIATTR_KPARAM_INFO
	.align		4
.L_9:
        /*0008*/ 	.byte	0x04, 0x17
        /*000a*/ 	.short	(.L_11 - .L_10)
.L_10:
        /*000c*/ 	.word	0x00000000
        /*0010*/ 	.short	0x0002
        /*0012*/ 	.short	0x0010
        /*0014*/ 	.byte	0x00, 0xf0, 0x11, 0x00


	//----- nvinfo : EIATTR_KPARAM_INFO
	.align		4
.L_11:
        /*0018*/ 	.byte	0x04, 0x17
        /*001a*/ 	.short	(.L_13 - .L_12)
.L_12:
        /*001c*/ 	.word	0x00000000
        /*0020*/ 	.short	0x0001
        /*0022*/ 	.short	0x0008
        /*0024*/ 	.byte	0x00, 0xf4, 0x21, 0x00


	//----- nvinfo : EIATTR_KPARAM_INFO
	.align		4
.L_13:
        /*0028*/ 	.byte	0x04, 0x17
        /*002a*/ 	.short	(.L_15 - .L_14)
.L_14:
        /*002c*/ 	.word	0x00000000
        /*0030*/ 	.short	0x0000
        /*0032*/ 	.short	0x0000
        /*0034*/ 	.byte	0x00, 0xf4, 0x21, 0x00


	//----- nvinfo : EIATTR_SPARSE_MMA_MASK
	.align		4
.L_15:
        /*0038*/ 	.byte	0x03, 0x50
        /*003a*/ 	.short	0x0000


	//----- nvinfo : EIATTR_MAXREG_COUNT
	.align		4
        /*003c*/ 	.byte	0x03, 0x1b
        /*003e*/ 	.short	0x00ff


	//----- nvinfo : EIATTR_EXIT_INSTR_OFFSETS
	.align		4
        /*0040*/ 	.byte	0x04, 0x1c
        /*0042*/ 	.short	(.L_17 - .L_16)


	//   ....[0]....
.L_16:
        /*0044*/ 	.word	0x000002d0


	//----- nvinfo : EIATTR_REQNTID
	.align		4
.L_17:
        /*0048*/ 	.byte	0x04, 0x10
        /*004a*/ 	.short	(.L_19 - .L_18)
.L_18:
        /*004c*/ 	.word	0x00000080
        /*0050*/ 	.word	0x00000001
        /*0054*/ 	.word	0x00000001


	//----- nvinfo : EIATTR_CBANK_PARAM_SIZE
	.align		4
.L_19:
        /*0058*/ 	.byte	0x03, 0x19
        /*005a*/ 	.short	0x0014


	//----- nvinfo : EIATTR_PARAM_CBANK
	.align		4
        /*005c*/ 	.byte	0x04, 0x0a
        /*005e*/ 	.short	(.L_21 - .L_20)
	.align		4
.L_20:
        /*0060*/ 	.word	index@(.nv.constant0.triton_poi_fused_convolution_max_pool2d_with_indices_relu_14)
        /*0064*/ 	.short	0x0210
        /*0066*/ 	.short	0x0014


	//----- nvinfo : EIATTR_SW_WAR
	.align		4
.L_21:
        /*0068*/ 	.byte	0x04, 0x36
        /*006a*/ 	.short	(.L_23 - .L_22)
.L_22:
        /*006c*/ 	.word	0x00000008
.L_23:


//--------------------- .nv.callgraph             --------------------------
	.section	.nv.callgraph,"",@"SHT_CUDA_CALLGRAPH"
	.align	4
	.sectionentsize	8
	.align		4
        /*0000*/ 	.word	0x00000000
	.align		4
        /*0004*/ 	.word	0xffffffff
	.align		4
        /*0008*/ 	.word	0x00000000
	.align		4
        /*000c*/ 	.word	0xfffffffe
	.align		4
        /*0010*/ 	.word	0x00000000
	.align		4
        /*0014*/ 	.word	0xfffffffd
	.align		4
        /*0018*/ 	.word	0x00000000
	.align		4
        /*001c*/ 	.word	0xfffffffc


//--------------------- .text.triton_poi_fused_convolution_max_pool2d_with_indices_relu_14 --------------------------
	.section	.text.triton_poi_fused_convolution_max_pool2d_with_indices_relu_14,"ax",@progbits
	.align	128
        .global         triton_poi_fused_convolution_max_pool2d_with_indices_relu_14
        .type           triton_poi_fused_convolution_max_pool2d_with_indices_relu_14,@function
        .size           triton_poi_fused_convolution_max_pool2d_with_indices_relu_14,(.L_x_1 - triton_poi_fused_convolution_max_pool2d_with_indices_relu_14)
        .other          triton_poi_fused_convolution_max_pool2d_with_indices_relu_14,@"STO_CUDA_ENTRY STV_DEFAULT"
triton_poi_fused_convolution_max_pool2d_with_indices_relu_14:
.text.triton_poi_fused_convolution_max_pool2d_with_indices_relu_14:
[----:B------:R-:W-:Y:S01]  /*0000*/  LDC R1, c[0x0][0x28] ;  /* 0x00000a00ff017b82 */ /* 0x000fe20000000800 */
[----:B------:R-:W1:Y:S07]  /*0010*/  S2R R0, SR_TID.X ;  /* 0x0000000000007919 */ /* 0x000e6e0000002100 */
[----:B------:R-:W2:Y:S01]  /*0020*/  LDC.64 R4, c[0x0][0x218] ;  /* 0x00008600ff047b82 */ /* 0x000ea20000000a00 */
[----:B------:R-:W-:Y:S01]  /*0030*/  ULDC.64 UR4, c[0x0][0x208] ;  /* 0x0000820000047ab9 */ /* 0x000fe20000000a00 */
[----:B------:R-:W3:Y:S06]  /*0040*/  S2R R7, SR_CTAID.X ;  /* 0x0000000000077919 */ /* 0x000eec0000002500 */
[----:B------:R-:W4:Y:S01]  /*0050*/  LDC.64 R2, c[0x0][0x210] ;  /* 0x00008400ff027b82 */ /* 0x000f220000000a00 */
[----:B-1----:R-:W-:Y:S01]  /*0060*/  IMAD.SHL.U32 R0, R0, 0x4, RZ ;  /* 0x0000000400007824 */ /* 0x002fe200078e00ff */
[----:B---3--:R-:W-:-:S04]  /*0070*/  SHF.R.S32.HI R6, RZ, 0x15, R7 ;  /* 0x00000015ff067819 */ /* 0x008fc80000011407 */
[----:B------:R-:W-:-:S05]  /*0080*/  LOP3.LUT R0, R0, 0x1fc, RZ, 0xc0, !PT ;  /* 0x000001fc00007812 */ /* 0x000fca00078ec0ff */
[----:B------:R-:W-:Y:S01]  /*0090*/  IMAD R7, R7, 0x400, R0 ;  /* 0x0000040007077824 */ /* 0x000fe200078e0200 */
[----:B------:R-:W-:-:S03]  /*00a0*/  SGXT R0, R6, 0x1 ;  /* 0x000000010600781a */ /* 0x000fc60000000200 */
[----:B----4-:R-:W-:Y:S01]  /*00b0*/  IMAD.WIDE R2, R7, 0x4, R2 ;  /* 0x0000000407027825 */ /* 0x010fe200078e0202 */
[----:B------:R-:W-:-:S04]  /*00c0*/  LEA.HI R0, R0, R7, RZ, 0x9 ;  /* 0x0000000700007211 */ /* 0x000fc800078f48ff */
[----:B------:R-:W-:Y:S01]  /*00d0*/  LOP3.LUT R0, R0, 0xfffffe00, RZ, 0xc0, !PT ;  /* 0xfffffe0000007812 */ /* 0x000fe200078ec0ff */
[----:B------:R-:W3:Y:S04]  /*00e0*/  LDG.E.128 R12, desc[UR4][R2.64+0x800] ;  /* 0x00080004020c7981 */ /* 0x000ee8000c1e1d00 */
[----:B------:R-:W-:-:S04]  /*00f0*/  IMAD.IADD R9, R7, 0x1, -R0 ;  /* 0x0000000107097824 */ /* 0x000fc800078e0a00 */
[----:B--2---:R-:W-:Y:S02]  /*0100*/  IMAD.WIDE R4, R9, 0x4, R4 ;  /* 0x0000000409047825 */ /* 0x004fe400078e0204 */
[----:B------:R-:W2:Y:S04]  /*0110*/  LDG.E.128 R8, desc[UR4][R2.64] ;  /* 0x0000000402087981 */ /* 0x000ea8000c1e1d00 */
[----:B------:R-:W3:Y:S02]  /*0120*/  LDG.E.EL.128 R4, desc[UR4][R4.64] ;  /* 0x0000000404047981 */ /* 0x000ee4000c2e1d00 */
[CC--:B---3--:R-:W-:Y:S01]  /*0130*/  FSETP.GEU.AND P6, PT, R12.reuse, -R4.reuse, PT ;  /* 0x800000040c00720b */ /* 0x0c8fe20003fce000 */
[--C-:B------:R-:W-:Y:S01]  /*0140*/  FADD R12, R12, R4.reuse ;  /* 0x000000040c0c7221 */ /* 0x100fe20000000000 */
[C---:B--2---:R-:W-:Y:S01]  /*0150*/  FSETP.GEU.AND P2, PT, R8.reuse, -R4, PT ;  /* 0x800000040800720b */ /* 0x044fe20003f4e000 */
[----:B------:R-:W-:Y:S01]  /*0160*/  FADD R8, R8, R4 ;  /* 0x0000000408087221 */ /* 0x000fe20000000000 */
[----:B------:R-:W-:-:S02]  /*0170*/  FSETP.GEU.AND P5, PT, R13, -R5, PT ;  /* 0x800000050d00720b */ /* 0x000fc40003fae000 */
[----:B------:R-:W-:Y:S01]  /*0180*/  SEL R4, R12, RZ, P6 ;  /* 0x000000ff0c047207 */ /* 0x000fe20003000000 */
[----:B------:R-:W-:Y:S01]  /*0190*/  FADD R13, R13, R5 ;  /* 0x000000050d0d7221 */ /* 0x000fe20000000000 */
[CC--:B------:R-:W-:Y:S01]  /*01a0*/  FSETP.GEU.AND P4, PT, R14.reuse, -R6.reuse, PT ;  /* 0x800000060e00720b */ /* 0x0c0fe20003f8e000 */
[--C-:B------:R-:W-:Y:S01]  /*01b0*/  FADD R14, R14, R6.reuse ;  /* 0x000000060e0e7221 */ /* 0x100fe20000000000 */
[C---:B------:R-:W-:Y:S01]  /*01c0*/  FSETP.GEU.AND P3, PT, R15.reuse, -R7, PT ;  /* 0x800000070f00720b */ /* 0x040fe20003f6e000 */
[----:B------:R-:W-:Y:S01]  /*01d0*/  FADD R15, R15, R7 ;  /* 0x000000070f0f7221 */ /* 0x000fe20000000000 */
[C---:B------:R-:W-:Y:S01]  /*01e0*/  FSETP.GEU.AND P1, PT, R9.reuse, -R5, PT ;  /* 0x800000050900720b */ /* 0x040fe20003f2e000 */
[----:B------:R-:W-:Y:S01]  /*01f0*/  FADD R9, R9, R5 ;  /* 0x0000000509097221 */ /* 0x000fe20000000000 */
[C---:B------:R-:W-:Y:S01]  /*0200*/  FSETP.GEU.AND P0, PT, R10.reuse, -R6, PT ;  /* 0x800000060a00720b */ /* 0x040fe20003f0e000 */
[----:B------:R-:W-:Y:S01]  /*0210*/  FADD R10, R10, R6 ;  /* 0x000000060a0a7221 */ /* 0x000fe20000000000 */
[C---:B------:R-:W-:Y:S01]  /*0220*/  FSETP.GEU.AND P6, PT, R11.reuse, -R7, PT ;  /* 0x800000070b00720b */ /* 0x040fe20003fce000 */
[----:B------:R-:W-:Y:S01]  /*0230*/  FADD R11, R11, R7 ;  /* 0x000000070b0b7221 */ /* 0x000fe20000000000 */
[----:B------:R-:W-:-:S02]  /*0240*/  SEL R5, R13, RZ, P5 ;  /* 0x000000ff0d057207 */ /* 0x000fc40002800000 */
[----:B------:R-:W-:Y:S02]  /*0250*/  SEL R6, R14, RZ, P4 ;  /* 0x000000ff0e067207 */ /* 0x000fe40002000000 */
[----:B------:R-:W-:Y:S02]  /*0260*/  SEL R7, R15, RZ, P3 ;  /* 0x000000ff0f077207 */ /* 0x000fe40001800000 */
[----:B------:R-:W-:Y:S02]  /*0270*/  SEL R8, R8, RZ, P2 ;  /* 0x000000ff08087207 */ /* 0x000fe40001000000 */
[----:B------:R-:W-:Y:S02]  /*0280*/  SEL R9, R9, RZ, P1 ;  /* 0x000000ff09097207 */ /* 0x000fe40000800000 */
[----:B------:R-:W-:Y:S02]  /*0290*/  SEL R10, R10, RZ, P0 ;  /* 0x000000ff0a0a7207 */ /* 0x000fe40000000000 */
[----:B------:R-:W-:Y:S01]  /*02a0*/  SEL R11, R11, RZ, P6 ;  /* 0x000000ff0b0b7207 */ /* 0x000fe20003000000 */
[----:B------:R-:W-:Y:S04]  /*02b0*/  STG.E.128 desc[UR4][R2.64+0x800], R4 ;  /* 0x0008000402007986 */ /* 0x000fe8000c101d04 */
[----:B------:R-:W-:Y:S01]  /*02c0*/  STG.E.128 desc[UR4][R2.64], R8 ;  /* 0x0000000802007986 */ /* 0x000fe2000c101d04 */
[----:B------:R-:W-:Y:S05]  /*02d0*/  EXIT ;  /* 0x000000000000794d */ /* 0x000fea0003800000 */
.L_x_0:
[----:B------:R-:W-:-:S00]  /*02e0*/  BRA `(.L_x_0) ;  /* 0xfffffffc00fc7947 */ /* 0x000fc0000383ffff */
[----:B------:R-:W-:-:S00]  /*02f0*/  NOP ;  /* 0x0000000000007918 */ /* 0x000fc00000000000 */
        /* <DEDUP_REMOVED lines=8> */
.L_x_1:


//--------------------- .nv.constant0.triton_poi_fused_convolution_max_pool2d_with_indices_relu_14 --------------------------
	.section	.nv.constant0.triton_poi_fused_convolution_max_pool2d_with_indices_relu_14,"a",@progbits
	.sectionflags	@""
	.align	4
.nv.constant0.triton_poi_fused_convolution_max_pool2d_with_indices_relu_14:
	.zero		548
